//
// Generated by NVIDIA NVVM Compiler
//
// Compiler Build ID: CL-36424714
// Cuda compilation tools, release 13.0, V13.0.88
// Based on NVVM 20.0.0
//

.version 9.0
.target sm_100
.address_size 64

	// .globl	_Z7add_vecPiS_S_i
.extern .func  (.param .b32 func_retval0) vprintf
(
	.param .b64 vprintf_param_0,
	.param .b64 vprintf_param_1
)
;
.global .align 1 .b8 $str[4] = {37, 100, 10};

.visible .entry _Z7add_vecPiS_S_i(
	.param .u64 .ptr .align 1 _Z7add_vecPiS_S_i_param_0,
	.param .u64 .ptr .align 1 _Z7add_vecPiS_S_i_param_1,
	.param .u64 .ptr .align 1 _Z7add_vecPiS_S_i_param_2,
	.param .u32 _Z7add_vecPiS_S_i_param_3
)
{
	.reg .pred 	%p<2>;
	.reg .b32 	%r<9>;
	.reg .b64 	%rd<11>;

	ld.param.u64 	%rd1, [_Z7add_vecPiS_S_i_param_0];
	ld.param.u64 	%rd2, [_Z7add_vecPiS_S_i_param_1];
	ld.param.u64 	%rd3, [_Z7add_vecPiS_S_i_param_2];
	ld.param.u32 	%r2, [_Z7add_vecPiS_S_i_param_3];
	mov.u32 	%r3, %ctaid.x;
	mov.u32 	%r4, %ntid.x;
	mov.u32 	%r5, %tid.x;
	mad.lo.s32 	%r1, %r3, %r4, %r5;
	setp.ge.s32 	%p1, %r1, %r2;
	@%p1 bra 	$L__BB0_2;
	cvta.to.global.u64 	%rd4, %rd1;
	cvta.to.global.u64 	%rd5, %rd2;
	cvta.to.global.u64 	%rd6, %rd3;
	mul.wide.s32 	%rd7, %r1, 4;
	add.s64 	%rd8, %rd4, %rd7;
	ld.global.u32 	%r6, [%rd8];
	add.s64 	%rd9, %rd5, %rd7;
	ld.global.u32 	%r7, [%rd9];
	add.s32 	%r8, %r7, %r6;
	add.s64 	%rd10, %rd6, %rd7;
	st.global.u32 	[%rd10], %r8;
$L__BB0_2:
	ret;

}
	// .globl	_Z6kernelv
.visible .entry _Z6kernelv()
{
	.local .align 8 .b8 	__local_depot1[8];
	.reg .b64 	%SP;
	.reg .b64 	%SPL;
	.reg .b32 	%r<4>;
	.reg .b64 	%rd<5>;

	mov.u64 	%SPL, __local_depot1;
	cvta.local.u64 	%SP, %SPL;
	add.u64 	%rd1, %SP, 0;
	add.u64 	%rd2, %SPL, 0;
	mov.u32 	%r1, %tid.x;
	st.local.u32 	[%rd2], %r1;
	mov.u64 	%rd3, $str;
	cvta.global.u64 	%rd4, %rd3;
	{ // callseq 0, 0
	.param .b64 param0;
	st.param.b64 	[param0], %rd4;
	.param .b64 param1;
	st.param.b64 	[param1], %rd1;
	.param .b32 retval0;
	call.uni (retval0), 
	vprintf, 
	(
	param0, 
	param1
	);
	ld.param.b32 	%r2, [retval0];
	} // callseq 0
	ret;

}


// ===== COMPILED SASS (sm_100) =====

	.target	sm_100

	.elftype	@"ET_EXEC"


//--------------------- .note.nv.tkinfo           --------------------------
	.section	.note.nv.tkinfo,"",@"SHT_NOTE"
	.sectionflags	@"SHF_NOTE_NV_TKINFO"
	.tkinfo
        /*0018*/ 	.word	0x00000002
        /*0030*/ 	.string	""
        /*0030*/ 	.string	"ptxas"
        /*0030*/ 	.string	"Cuda compilation tools, release 13.0, V13.0.88"
        /*0030*/ 	.string	"Build cuda_13.0.r13.0/compiler.36424714_0"
        /*0030*/ 	.string	"-arch sm_100 -m 64 "



//--------------------- .note.nv.cuinfo           --------------------------
	.section	.note.nv.cuinfo,"",@"SHT_NOTE"
	.sectionflags	@"SHF_NOTE_NV_CUINFO"
        /*0018*/ 	.short	0x0002
        /*001a*/ 	.short	0x0064
        /*001c*/ 	.short	0x0082
	.zero		2


//--------------------- .nv.info                  --------------------------
	.section	.nv.info,"",@"SHT_CUDA_INFO"
	.align	4


	//----- nvinfo : EIATTR_REGCOUNT
	.align		4
        /*0000*/ 	.byte	0x04, 0x2f
        /*0002*/ 	.short	(.L_2 - .L_1)
	.align		4
.L_1:
        /*0004*/ 	.word	index@(_Z7add_vecPiS_S_i)
        /*0008*/ 	.word	0x0000000c


	//----- nvinfo : EIATTR_FRAME_SIZE
	.align		4
.L_2:
        /*000c*/ 	.byte	0x04, 0x11
        /*000e*/ 	.short	(.L_4 - .L_3)
	.align		4
.L_3:
        /*0010*/ 	.word	index@(_Z7add_vecPiS_S_i)
        /*0014*/ 	.word	0x00000000


	//----- nvinfo : EIATTR_REGCOUNT
	.align		4
.L_4:
        /*0018*/ 	.byte	0x04, 0x2f
        /*001a*/ 	.short	(.L_6 - .L_5)
	.align		4
.L_5:
        /*001c*/ 	.word	index@(_Z6kernelv)
        /*0020*/ 	.word	0x00000018


	//----- nvinfo : EIATTR_FRAME_SIZE
	.align		4
.L_6:
        /*0024*/ 	.byte	0x04, 0x11
        /*0026*/ 	.short	(.L_8 - .L_7)
	.align		4
.L_7:
        /*0028*/ 	.word	index@(_Z6kernelv)
        /*002c*/ 	.word	0x00000008


	//----- nvinfo : EIATTR_MIN_STACK_SIZE
	.align		4
.L_8:
        /*0030*/ 	.byte	0x04, 0x12
        /*0032*/ 	.short	(.L_10 - .L_9)
	.align		4
.L_9:
        /*0034*/ 	.word	index@(_Z6kernelv)
        /*0038*/ 	.word	0x00000008


	//----- nvinfo : EIATTR_MIN_STACK_SIZE
	.align		4
.L_10:
        /*003c*/ 	.byte	0x04, 0x12
        /*003e*/ 	.short	(.L_12 - .L_11)
	.align		4
.L_11:
        /*0040*/ 	.word	index@(_Z7add_vecPiS_S_i)
        /*0044*/ 	.word	0x00000000
.L_12:


//--------------------- .nv.compat                --------------------------
	.section	.nv.compat,"",@"SHT_CUDA_COMPAT_INFO"
	.align	4
        /*0000*/ 	.byte	0x02, 0x09, 0x00, 0x00, 0x02, 0x02, 0x01, 0x00, 0x02, 0x05, 0x05, 0x00, 0x03, 0x07, 0x01, 0x01
        /*0010*/ 	.byte	0x02, 0x03, 0x00, 0x00, 0x02, 0x06, 0x01, 0x00, 0x04, 0x0b, 0x08, 0x00, 0x09, 0x00, 0x00, 0x00
        /*0020*/ 	.byte	0x00, 0x00, 0x00, 0x00


//--------------------- .nv.info._Z6kernelv       --------------------------
	.section	.nv.info._Z6kernelv,"",@"SHT_CUDA_INFO"
	.sectionflags	@""
	.align	4


	//----- nvinfo : EIATTR_CUDA_API_VERSION
	.align		4
        /*0000*/ 	.byte	0x04, 0x37
        /*0002*/ 	.short	(.L_14 - .L_13)
.L_13:
        /*0004*/ 	.word	0x00000082


	//----- nvinfo : EIATTR_SPARSE_MMA_MASK
	.align		4
.L_14:
        /*0008*/ 	.byte	0x03, 0x50
        /*000a*/ 	.short	0x0000


	//----- nvinfo : EIATTR_MAXREG_COUNT
	.align		4
        /*000c*/ 	.byte	0x03, 0x1b
        /*000e*/ 	.short	0x00ff


	//----- nvinfo : EIATTR_EXTERNS
	.align		4
        /*0010*/ 	.byte	0x04, 0x0f
        /*0012*/ 	.short	(.L_16 - .L_15)


	//   ....[0]....
	.align		4
.L_15:
        /*0014*/ 	.word	index@(vprintf)


	//----- nvinfo : EIATTR_MERCURY_ISA_VERSION
	.align		4
.L_16:
        /*0018*/ 	.byte	0x03, 0x5f
        /*001a*/ 	.short	0x0101


	//----- nvinfo : EIATTR_VRC_CTA_INIT_COUNT
	.align		4
        /*001c*/ 	.byte	0x02, 0x4a
	.zero		1
	.zero		1


	//----- nvinfo : EIATTR_SYSCALL_OFFSETS
	.align		4
        /*0020*/ 	.byte	0x04, 0x46
        /*0022*/ 	.short	(.L_18 - .L_17)


	//   ....[0]....
.L_17:
        /*0024*/ 	.word	0x000000e0


	//----- nvinfo : EIATTR_EXIT_INSTR_OFFSETS
	.align		4
.L_18:
        /*0028*/ 	.byte	0x04, 0x1c
        /*002a*/ 	.short	(.L_20 - .L_19)


	//   ....[0]....
.L_19:
        /*002c*/ 	.word	0x000000f0


	//----- nvinfo : EIATTR_SW_WAR
	.align		4
.L_20:
        /*0030*/ 	.byte	0x04, 0x36
        /*0032*/ 	.short	(.L_22 - .L_21)
.L_21:
        /*0034*/ 	.word	0x00000008
.L_22:


//--------------------- .nv.info._Z7add_vecPiS_S_i --------------------------
	.section	.nv.info._Z7add_vecPiS_S_i,"",@"SHT_CUDA_INFO"
	.sectionflags	@""
	.align	4


	//----- nvinfo : EIATTR_CUDA_API_VERSION
	.align		4
        /*0000*/ 	.byte	0x04, 0x37
        /*0002*/ 	.short	(.L_24 - .L_23)
.L_23:
        /*0004*/ 	.word	0x00000082


	//----- nvinfo : EIATTR_KPARAM_INFO
	.align		4
.L_24:
        /*0008*/ 	.byte	0x04, 0x17
        /*000a*/ 	.short	(.L_26 - .L_25)
.L_25:
        /*000c*/ 	.word	0x00000000
        /*0010*/ 	.short	0x0003
        /*0012*/ 	.short	0x0018
        /*0014*/ 	.byte	0x00, 0xf0, 0x11, 0x00


	//----- nvinfo : EIATTR_KPARAM_INFO
	.align		4
.L_26:
        /*0018*/ 	.byte	0x04, 0x17
        /*001a*/ 	.short	(.L_28 - .L_27)
.L_27:
        /*001c*/ 	.word	0x00000000
        /*0020*/ 	.short	0x0002
        /*0022*/ 	.short	0x0010
        /*0024*/ 	.byte	0x00, 0xf5, 0x21, 0x00


	//----- nvinfo : EIATTR_KPARAM_INFO
	.align		4
.L_28:
        /*0028*/ 	.byte	0x04, 0x17
        /*002a*/ 	.short	(.L_30 - .L_29)
.L_29:
        /*002c*/ 	.word	0x00000000
        /*0030*/ 	.short	0x0001
        /*0032*/ 	.short	0x0008
        /*0034*/ 	.byte	0x00, 0xf5, 0x21, 0x00


	//----- nvinfo : EIATTR_KPARAM_INFO
	.align		4
.L_30:
        /*0038*/ 	.byte	0x04, 0x17
        /*003a*/ 	.short	(.L_32 - .L_31)
.L_31:
        /*003c*/ 	.word	0x00000000
        /*0040*/ 	.short	0x0000
        /*0042*/ 	.short	0x0000
        /*0044*/ 	.byte	0x00, 0xf5, 0x21, 0x00


	//----- nvinfo : EIATTR_SPARSE_MMA_MASK
	.align		4
.L_32:
        /*0048*/ 	.byte	0x03, 0x50
        /*004a*/ 	.short	0x0000


	//----- nvinfo : EIATTR_MAXREG_COUNT
	.align		4
        /*004c*/ 	.byte	0x03, 0x1b
        /*004e*/ 	.short	0x00ff


	//----- nvinfo : EIATTR_MERCURY_ISA_VERSION
	.align		4
        /*0050*/ 	.byte	0x03, 0x5f
        /*0052*/ 	.short	0x0101


	//----- nvinfo : EIATTR_VRC_CTA_INIT_COUNT
	.align		4
        /*0054*/ 	.byte	0x02, 0x4a
	.zero		1
	.zero		1


	//----- nvinfo : EIATTR_EXIT_INSTR_OFFSETS
	.align		4
        /*0058*/ 	.byte	0x04, 0x1c
        /*005a*/ 	.short	(.L_34 - .L_33)


	//   ....[0]....
.L_33:
        /*005c*/ 	.word	0x00000070


	//   ....[1]....
        /*0060*/ 	.word	0x00000130


	//----- nvinfo : EIATTR_CBANK_PARAM_SIZE
	.align		4
.L_34:
        /*0064*/ 	.byte	0x03, 0x19
        /*0066*/ 	.short	0x001c


	//----- nvinfo : EIATTR_PARAM_CBANK
	.align		4
        /*0068*/ 	.byte	0x04, 0x0a
        /*006a*/ 	.short	(.L_36 - .L_35)
	.align		4
.L_35:
        /*006c*/ 	.word	index@(.nv.constant0._Z7add_vecPiS_S_i)
        /*0070*/ 	.short	0x0380
        /*0072*/ 	.short	0x001c


	//----- nvinfo : EIATTR_SW_WAR
	.align		4
.L_36:
        /*0074*/ 	.byte	0x04, 0x36
        /*0076*/ 	.short	(.L_38 - .L_37)
.L_37:
        /*0078*/ 	.word	0x00000008
.L_38:


//--------------------- .nv.callgraph             --------------------------
	.section	.nv.callgraph,"",@"SHT_CUDA_CALLGRAPH"
	.align	4
	.sectionentsize	8
	.align		4
        /*0000*/ 	.word	0x00000000
	.align		4
        /*0004*/ 	.word	0xffffffff
	.align		4
        /*0008*/ 	.word	index@(_Z6kernelv)
	.align		4
        /*000c*/ 	.word	index@(vprintf)
	.align		4
        /*0010*/ 	.word	0x00000000
	.align		4
        /*0014*/ 	.word	0xfffffffe
	.align		4
        /*0018*/ 	.word	0x00000000
	.align		4
        /*001c*/ 	.word	0xfffffffd
	.align		4
        /*0020*/ 	.word	0x00000000
	.align		4
        /*0024*/ 	.word	0xfffffffc


//--------------------- .nv.constant4             --------------------------
	.section	.nv.constant4,"a",@progbits
	.align	8
	.align		8
.nv.constant4:
        /*0000*/ 	.dword	vprintf
	.align		8
        /*0008*/ 	.dword	$str


//--------------------- .text._Z6kernelv          --------------------------
	.section	.text._Z6kernelv,"ax",@progbits
	.align	128
        .global         _Z6kernelv
        .type           _Z6kernelv,@function
        .size           _Z6kernelv,(.L_x_3 - _Z6kernelv)
        .other          _Z6kernelv,@"STO_CUDA_ENTRY STV_DEFAULT"
_Z6kernelv:
.text._Z6kernelv:
[----:B------:R-:W0:Y:S01]  /*0000*/  LDC R1, c[0x0][0x37c] ;  /* 0x0000df00ff017b82 */ /* 0x000e220000000800 */
[----:B------:R-:W1:Y:S01]  /*0010*/  S2R R8, SR_TID.X ;  /* 0x0000000000087919 */ /* 0x000e620000002100 */
[----:B0-----:R-:W-:Y:S01]  /*0020*/  VIADD R1, R1, 0xfffffff8 ;  /* 0xfffffff801017836 */ /* 0x001fe20000000000 */
[----:B------:R-:W-:Y:S01]  /*0030*/  MOV R0, 0x0 ;  /* 0x0000000000007802 */ /* 0x000fe20000000f00 */
[----:B------:R-:W0:Y:S04]  /*0040*/  LDCU UR4, c[0x0][0x2f8] ;  /* 0x00005f00ff0477ac */ /* 0x000e280008000800 */
[----:B------:R2:W3:Y:S01]  /*0050*/  LDC.64 R2, c[0x4][R0] ;  /* 0x0100000000027b82 */ /* 0x0004e20000000a00 */
[----:B------:R-:W4:Y:S01]  /*0060*/  LDCU.64 UR6, c[0x4][0x8] ;  /* 0x01000100ff0677ac */ /* 0x000f220008000a00 */
[----:B------:R-:W5:Y:S01]  /*0070*/  LDCU UR5, c[0x0][0x2fc] ;  /* 0x00005f80ff0577ac */ /* 0x000f620008000800 */
[----:B0-----:R-:W-:Y:S01]  /*0080*/  IADD3 R6, P0, PT, R1, UR4, RZ ;  /* 0x0000000401067c10 */ /* 0x001fe2000ff1e0ff */
[----:B----4-:R-:W-:Y:S01]  /*0090*/  IMAD.U32 R4, RZ, RZ, UR6 ;  /* 0x00000006ff047e24 */ /* 0x010fe2000f8e00ff */
[----:B------:R-:W-:-:S03]  /*00a0*/  MOV R5, UR7 ;  /* 0x0000000700057c02 */ /* 0x000fc60008000f00 */
[----:B-----5:R-:W-:Y:S01]  /*00b0*/  IMAD.X R7, RZ, RZ, UR5, P0 ;  /* 0x00000005ff077e24 */ /* 0x020fe200080e06ff */
[----:B-1----:R2:W-:Y:S07]  /*00c0*/  STL [R1], R8 ;  /* 0x0000000801007387 */ /* 0x0025ee0000100800 */
[----:B------:R-:W-:-:S07]  /*00d0*/  LEPC R20, `(.L_x_0) ;  /* 0x000000001014794e */ /* 0x000fce0000000000 */
[----:B--23--:R-:W-:Y:S05]  /*00e0*/  CALL.ABS.NOINC R2 ;  /* 0x0000000002007343 */ /* 0x00cfea0003c00000 */
.L_x_0:
[----:B------:R-:W-:Y:S05]  /*00f0*/  EXIT ;  /* 0x000000000000794d */ /* 0x000fea0003800000 */
.L_x_1:
[----:B------:R-:W-:-:S00]  /*0100*/  BRA `(.L_x_1) ;  /* 0xfffffffc00fc7947 */ /* 0x000fc0000383ffff */
[----:B------:R-:W-:-:S00]  /*0110*/  NOP ;  /* 0x0000000000007918 */ /* 0x000fc00000000000 */
        /* <DEDUP_REMOVED lines=14> */
.L_x_3:


//--------------------- .text._Z7add_vecPiS_S_i   --------------------------
	.section	.text._Z7add_vecPiS_S_i,"ax",@progbits
	.align	128
        .global         _Z7add_vecPiS_S_i
        .type           _Z7add_vecPiS_S_i,@function
        .size           _Z7add_vecPiS_S_i,(.L_x_4 - _Z7add_vecPiS_S_i)
        .other          _Z7add_vecPiS_S_i,@"STO_CUDA_ENTRY STV_DEFAULT"
_Z7add_vecPiS_S_i:
.text._Z7add_vecPiS_S_i:
[----:B------:R-:W-:Y:S01]  /*0000*/  LDC R1, c[0x0][0x37c] ;  /* 0x0000df00ff017b82 */ /* 0x000fe20000000800 */
[----:B------:R-:W0:Y:S07]  /*0010*/  S2R R0, SR_TID.X ;  /* 0x0000000000007919 */ /* 0x000e2e0000002100 */
[----:B------:R-:W0:Y:S01]  /*0020*/  S2UR UR4, SR_CTAID.X ;  /* 0x00000000000479c3 */ /* 0x000e220000002500 */
[----:B------:R-:W1:Y:S07]  /*0030*/  LDCU UR5, c[0x0][0x398] ;  /* 0x00007300ff0577ac */ /* 0x000e6e0008000800 */
[----:B------:R-:W0:Y:S02]  /*0040*/  LDC R9, c[0x0][0x360] ;  /* 0x0000d800ff097b82 */ /* 0x000e240000000800 */
[----:B0-----:R-:W-:-:S05]  /*0050*/  IMAD R9, R9, UR4, R0 ;  /* 0x0000000409097c24 */ /* 0x001fca000f8e0200 */
[----:B-1----:R-:W-:-:S13]  /*0060*/  ISETP.GE.AND P0, PT, R9, UR5, PT ;  /* 0x0000000509007c0c */ /* 0x002fda000bf06270 */
[----:B------:R-:W-:Y:S05]  /*0070*/  @P0 EXIT ;  /* 0x000000000000094d */ /* 0x000fea0003800000 */
[----:B------:R-:W0:Y:S01]  /*0080*/  LDC.64 R2, c[0x0][0x380] ;  /* 0x0000e000ff027b82 */ /* 0x000e220000000a00 */
[----:B------:R-:W1:Y:S07]  /*0090*/  LDCU.64 UR4, c[0x0][0x358] ;  /* 0x00006b00ff0477ac */ /* 0x000e6e0008000a00 */
[----:B------:R-:W2:Y:S08]  /*00a0*/  LDC.64 R4, c[0x0][0x388] ;  /* 0x0000e200ff047b82 */ /* 0x000eb00000000a00 */
[----:B------:R-:W3:Y:S01]  /*00b0*/  LDC.64 R6, c[0x0][0x390] ;  /* 0x0000e400ff067b82 */ /* 0x000ee20000000a00 */
[----:B0-----:R-:W-:-:S06]  /*00c0*/  IMAD.WIDE R2, R9, 0x4, R2 ;  /* 0x0000000409027825 */ /* 0x001fcc00078e0202 */
[----:B-1----:R-:W4:Y:S01]  /*00d0*/  LDG.E R2, desc[UR4][R2.64] ;  /* 0x0000000402027981 */ /* 0x002f22000c1e1900 */
[----:B--2---:R-:W-:-:S06]  /*00e0*/  IMAD.WIDE R4, R9, 0x4, R4 ;  /* 0x0000000409047825 */ /* 0x004fcc00078e0204 */
[----:B------:R-:W4:Y:S01]  /*00f0*/  LDG.E R5, desc[UR4][R4.64] ;  /* 0x0000000404057981 */ /* 0x000f22000c1e1900 */
[----:B---3--:R-:W-:Y:S01]  /*0100*/  IMAD.WIDE R6, R9, 0x4, R6 ;  /* 0x0000000409067825 */ /* 0x008fe200078e0206 */
[----:B----4-:R-:W-:-:S05]  /*0110*/  IADD3 R9, PT, PT, R2, R5, RZ ;  /* 0x0000000502097210 */ /* 0x010fca0007ffe0ff */
[----:B------:R-:W-:Y:S01]  /*0120*/  STG.E desc[UR4][R6.64], R9 ;  /* 0x0000000906007986 */ /* 0x000fe2000c101904 */
[----:B------:R-:W-:Y:S05]  /*0130*/  EXIT ;  /* 0x000000000000794d */ /* 0x000fea0003800000 */
.L_x_2:
        /* <DEDUP_REMOVED lines=12> */
.L_x_4:


//--------------------- .nv.global.init           --------------------------
	.section	.nv.global.init,"aw",@progbits
.nv.global.init:
	.type		$str,@object
	.size		$str,(.L_0 - $str)
$str:
        /*0000*/ 	.byte	0x25, 0x64, 0x0a, 0x00
.L_0:


//--------------------- .nv.shared.reserved.0     --------------------------
	.section	.nv.shared.reserved.0,"aw",@nobits
	.weak		__nv_reservedSMEM_offset_0_alias
	.size		__nv_reservedSMEM_offset_0_alias, 0, 64
	.other		__nv_reservedSMEM_offset_0_alias,@"STO_CUDA_RESERVED_SHARED STV_DEFAULT"
__nv_reservedSMEM_offset_0_alias:
	.zero		0
	.zero		64


//--------------------- .nv.constant0._Z6kernelv  --------------------------
	.section	.nv.constant0._Z6kernelv,"a",@progbits
	.sectionflags	@""
	.align	4
.nv.constant0._Z6kernelv:
	.zero		896


//--------------------- .nv.constant0._Z7add_vecPiS_S_i --------------------------
	.section	.nv.constant0._Z7add_vecPiS_S_i,"a",@progbits
	.sectionflags	@""
	.align	4
.nv.constant0._Z7add_vecPiS_S_i:
	.zero		924


//--------------------- SYMBOLS --------------------------

	.type		.nv.reservedSmem.offset0,@object
	.size		.nv.reservedSmem.offset0,0x4
	.type		vprintf,@function
